//
// Generated by NVIDIA NVVM Compiler
//
// Compiler Build ID: CL-36424714
// Cuda compilation tools, release 13.0, V13.0.88
// Based on NVVM 20.0.0
//

.version 9.0
.target sm_100
.address_size 64

	// .globl	_Z14dynproc_kerneliPiS_S_iiii

.visible .entry _Z14dynproc_kerneliPiS_S_iiii(
	.param .u32 _Z14dynproc_kerneliPiS_S_iiii_param_0,
	.param .u64 .ptr .align 1 _Z14dynproc_kerneliPiS_S_iiii_param_1,
	.param .u64 .ptr .align 1 _Z14dynproc_kerneliPiS_S_iiii_param_2,
	.param .u64 .ptr .align 1 _Z14dynproc_kerneliPiS_S_iiii_param_3,
	.param .u32 _Z14dynproc_kerneliPiS_S_iiii_param_4,
	.param .u32 _Z14dynproc_kerneliPiS_S_iiii_param_5,
	.param .u32 _Z14dynproc_kerneliPiS_S_iiii_param_6,
	.param .u32 _Z14dynproc_kerneliPiS_S_iiii_param_7
)
{


	// begin inline asm
	// inline asm
		.reg .pred 	%p<19>;
			.reg .b16 	%rs<9>;
			.reg .b32 	%r<122>;
			.reg .b64 	%rd<13>;
			// demoted variable
			.shared .align 4 .b8 _ZZ14dynproc_kerneliPiS_S_iiiiE4prev[1024];
			// demoted variable
			.shared .align 4 .b8 _ZZ14dynproc_kerneliPiS_S_iiiiE6result[1024];
			ld.param.u32 	%r11, [_Z14dynproc_kerneliPiS_S_iiii_param_0];
			ld.param.u64 	%rd1, [_Z14dynproc_kerneliPiS_S_iiii_param_1];
			ld.param.u64 	%rd2, [_Z14dynproc_kerneliPiS_S_iiii_param_2];
			ld.param.u64 	%rd3, [_Z14dynproc_kerneliPiS_S_iiii_param_3];
			ld.param.u32 	%r12, [_Z14dynproc_kerneliPiS_S_iiii_param_4];
			ld.param.u32 	%r13, [_Z14dynproc_kerneliPiS_S_iiii_param_6];
			ld.param.u32 	%r14, [_Z14dynproc_kerneliPiS_S_iiii_param_7];
			mov.u32 	%r15, %ctaid.x;
			shl.b32 	%r16, %r11, 1;
			mov.u32 	%r17, 256;
			sub.s32 	%r18, %r17, %r16;
			mul.lo.s32 	%r19, %r15, %r18;
			sub.s32 	%r20, %r19, %r14;
			shr.s32 	%r21, %r20, 31;
			mov.u32 	%r22, %tid.x;
			add.s32 	%r23, %r20, %r22;
			neg.s32 	%r24, %r20;
			and.b32  	%r25, %r21, %r24;
			add.s32 	%r26, %r12, -1;
			add.s32 	%r27, %r22, -1;
			max.s32 	%r1, %r25, %r27;
			setp.gt.s32	%p1, %r23, -1;
			setp.le.s32	%p2, %r23, %r26;
			and.pred  	%p3, %p1, %p2;
			@!%p3 bra 	BB0_2;
			bra.uni 	BB0_1;
		BB0_1:
			cvta.to.global.u64 	%rd4, %rd2;
			mul.wide.s32 	%rd5, %r23, 4;
			add.s64 	%rd6, %rd4, %rd5;
			ld.global.u32 	%r36, [%rd6];
			shl.b32 	%r37, %r22, 2;
			mov.u32 	%r38, _ZZ14dynproc_kerneliPiS_S_iiiiE4prev;
			add.s32 	%r39, %r38, %r37;
			st.shared.u32 	[%r39], %r36;
		BB0_2:
			bar.sync 	0;
			setp.lt.s32	%p4, %r11, 1;
			@%p4 bra 	BB0_10;
			shl.b32 	%r41, %r1, 2;
			mov.u32 	%r42, _ZZ14dynproc_kerneliPiS_S_iiiiE4prev;
			add.s32 	%r2, %r42, %r41;
			mov.u32 	%r45, 1;
			sub.s32 	%r120, %r45, %r11;
			mad.lo.s32 	%r46, %r13, %r12, %r22;
			mad.lo.s32 	%r50, %r15, %r18, %r46;
			sub.s32 	%r119, %r50, %r14;
			mov.u32 	%r121, 0;
			cvta.to.global.u64 	%rd7, %rd1;
		BB0_4:
			mov.u32 	%r52, 254;
			sub.s32 	%r53, %r52, %r121;
			setp.le.s32	%p5, %r22, %r53;
			add.s32 	%r121, %r121, 1;
			setp.ge.s32	%p6, %r22, %r121;
			and.pred  	%p7, %p5, %p6;
			add.s32 	%r61, %r20, 255;
			setp.gt.s32	%p8, %r61, %r26;
			mov.u32 	%r63, -255;
			sub.s32 	%r64, %r63, %r20;
			add.s32 	%r65, %r12, %r64;
			add.s32 	%r66, %r65, 254;
			selp.b32	%r67, %r66, 255, %p8;
			setp.le.s32	%p9, %r22, %r67;
			setp.ge.s32	%p10, %r22, %r25;
			and.pred  	%p11, %p9, %p10;
			and.pred  	%p12, %p7, %p11;
			mov.u16 	%rs8, 0;
			@!%p12 bra 	BB0_6;
			bra.uni 	BB0_5;
		BB0_5:
			ld.shared.u32 	%r70, [%r2];
			shl.b32 	%r72, %r22, 2;
			add.s32 	%r74, %r42, %r72;
			setp.lt.s32	%p14, %r22, %r67;
			add.s32 	%r88, %r22, 1;
			selp.b32	%r89, %r88, %r67, %p14;
			shl.b32 	%r90, %r89, 2;
			add.s32 	%r91, %r42, %r90;
			ld.shared.u32 	%r92, [%r74];
			min.s32 	%r93, %r92, %r70;
			ld.shared.u32 	%r94, [%r91];
			min.s32 	%r95, %r94, %r93;
			mul.wide.s32 	%rd8, %r119, 4;
			add.s64 	%rd9, %rd7, %rd8;
			ld.global.u32 	%r96, [%rd9];
			add.s32 	%r97, %r95, %r96;
			mov.u32 	%r98, _ZZ14dynproc_kerneliPiS_S_iiiiE6result;
			add.s32 	%r99, %r98, %r72;
			st.shared.u32 	[%r99], %r97;
			mov.u16 	%rs8, 1;
		BB0_6:
			bar.sync 	0;
			setp.eq.s32	%p15, %r120, 0;
			@%p15 bra 	BB0_10;
			setp.eq.s16	%p16, %rs8, 0;
			@%p16 bra 	BB0_9;
			shl.b32 	%r101, %r22, 2;
			mov.u32 	%r102, _ZZ14dynproc_kerneliPiS_S_iiiiE6result;
			add.s32 	%r103, %r102, %r101;
			ld.shared.u32 	%r104, [%r103];
			add.s32 	%r106, %r42, %r101;
			st.shared.u32 	[%r106], %r104;
		BB0_9:
			bar.sync 	0;
			add.s32 	%r120, %r120, 1;
			add.s32 	%r119, %r119, %r12;
			setp.lt.s32	%p17, %r121, %r11;
			@%p17 bra 	BB0_4;
		BB0_10:
			and.b16  	%rs6, %rs8, 255;
			setp.eq.s16	%p18, %rs6, 0;
			@%p18 bra 	BB0_12;
			shl.b32 	%r108, %r22, 2;
			mov.u32 	%r109, _ZZ14dynproc_kerneliPiS_S_iiiiE6result;
			add.s32 	%r110, %r109, %r108;
			ld.shared.u32 	%r111, [%r110];
			cvta.to.global.u64 	%rd10, %rd3;
			mul.wide.s32 	%rd11, %r23, 4;
			add.s64 	%rd12, %rd10, %rd11;
			st.global.u32 	[%rd12], %r111;
		BB0_12:
			ret;
	
	// end inline asm
	ret;

}


// ===== COMPILED SASS (sm_100) =====

	.target	sm_100

	.elftype	@"ET_EXEC"


//--------------------- .note.nv.tkinfo           --------------------------
	.section	.note.nv.tkinfo,"",@"SHT_NOTE"
	.sectionflags	@"SHF_NOTE_NV_TKINFO"
	.tkinfo
        /*0018*/ 	.word	0x00000002
        /*0030*/ 	.string	""
        /*0030*/ 	.string	"ptxas"
        /*0030*/ 	.string	"Cuda compilation tools, release 13.0, V13.0.88"
        /*0030*/ 	.string	"Build cuda_13.0.r13.0/compiler.36424714_0"
        /*0030*/ 	.string	"-arch sm_100 -m 64 "



//--------------------- .note.nv.cuinfo           --------------------------
	.section	.note.nv.cuinfo,"",@"SHT_NOTE"
	.sectionflags	@"SHF_NOTE_NV_CUINFO"
        /*0018*/ 	.short	0x0002
        /*001a*/ 	.short	0x0064
        /*001c*/ 	.short	0x0082
	.zero		2


//--------------------- .nv.info                  --------------------------
	.section	.nv.info,"",@"SHT_CUDA_INFO"
	.align	4


	//----- nvinfo : EIATTR_REGCOUNT
	.align		4
        /*0000*/ 	.byte	0x04, 0x2f
        /*0002*/ 	.short	(.L_1 - .L_0)
	.align		4
.L_0:
        /*0004*/ 	.word	index@(_Z14dynproc_kerneliPiS_S_iiii)
        /*0008*/ 	.word	0x00000010


	//----- nvinfo : EIATTR_FRAME_SIZE
	.align		4
.L_1:
        /*000c*/ 	.byte	0x04, 0x11
        /*000e*/ 	.short	(.L_3 - .L_2)
	.align		4
.L_2:
        /*0010*/ 	.word	index@(_Z14dynproc_kerneliPiS_S_iiii)
        /*0014*/ 	.word	0x00000000


	//----- nvinfo : EIATTR_MIN_STACK_SIZE
	.align		4
.L_3:
        /*0018*/ 	.byte	0x04, 0x12
        /*001a*/ 	.short	(.L_5 - .L_4)
	.align		4
.L_4:
        /*001c*/ 	.word	index@(_Z14dynproc_kerneliPiS_S_iiii)
        /*0020*/ 	.word	0x00000000
.L_5:


//--------------------- .nv.compat                --------------------------
	.section	.nv.compat,"",@"SHT_CUDA_COMPAT_INFO"
	.align	4
        /*0000*/ 	.byte	0x02, 0x09, 0x00, 0x00, 0x02, 0x02, 0x01, 0x00, 0x02, 0x05, 0x05, 0x00, 0x03, 0x07, 0x01, 0x01
        /*0010*/ 	.byte	0x02, 0x03, 0x00, 0x00, 0x02, 0x06, 0x01, 0x00, 0x04, 0x0b, 0x08, 0x00, 0x09, 0x00, 0x00, 0x00
        /*0020*/ 	.byte	0x00, 0x00, 0x00, 0x00


//--------------------- .nv.info._Z14dynproc_kerneliPiS_S_iiii --------------------------
	.section	.nv.info._Z14dynproc_kerneliPiS_S_iiii,"",@"SHT_CUDA_INFO"
	.sectionflags	@""
	.align	4


	//----- nvinfo : EIATTR_CUDA_API_VERSION
	.align		4
        /*0000*/ 	.byte	0x04, 0x37
        /*0002*/ 	.short	(.L_7 - .L_6)
.L_6:
        /*0004*/ 	.word	0x00000082


	//----- nvinfo : EIATTR_KPARAM_INFO
	.align		4
.L_7:
        /*0008*/ 	.byte	0x04, 0x17
        /*000a*/ 	.short	(.L_9 - .L_8)
.L_8:
        /*000c*/ 	.word	0x00000000
        /*0010*/ 	.short	0x0007
        /*0012*/ 	.short	0x002c
        /*0014*/ 	.byte	0x00, 0xf0, 0x11, 0x00


	//----- nvinfo : EIATTR_KPARAM_INFO
	.align		4
.L_9:
        /*0018*/ 	.byte	0x04, 0x17
        /*001a*/ 	.short	(.L_11 - .L_10)
.L_10:
        /*001c*/ 	.word	0x00000000
        /*0020*/ 	.short	0x0006
        /*0022*/ 	.short	0x0028
        /*0024*/ 	.byte	0x00, 0xf0, 0x11, 0x00


	//----- nvinfo : EIATTR_KPARAM_INFO
	.align		4
.L_11:
        /*0028*/ 	.byte	0x04, 0x17
        /*002a*/ 	.short	(.L_13 - .L_12)
.L_12:
        /*002c*/ 	.word	0x00000000
        /*0030*/ 	.short	0x0005
        /*0032*/ 	.short	0x0024
        /*0034*/ 	.byte	0x00, 0xf0, 0x11, 0x00


	//----- nvinfo : EIATTR_KPARAM_INFO
	.align		4
.L_13:
        /*0038*/ 	.byte	0x04, 0x17
        /*003a*/ 	.short	(.L_15 - .L_14)
.L_14:
        /*003c*/ 	.word	0x00000000
        /*0040*/ 	.short	0x0004
        /*0042*/ 	.short	0x0020
        /*0044*/ 	.byte	0x00, 0xf0, 0x11, 0x00


	//----- nvinfo : EIATTR_KPARAM_INFO
	.align		4
.L_15:
        /*0048*/ 	.byte	0x04, 0x17
        /*004a*/ 	.short	(.L_17 - .L_16)
.L_16:
        /*004c*/ 	.word	0x00000000
        /*0050*/ 	.short	0x0003
        /*0052*/ 	.short	0x0018
        /*0054*/ 	.byte	0x00, 0xf5, 0x21, 0x00


	//----- nvinfo : EIATTR_KPARAM_INFO
	.align		4
.L_17:
        /*0058*/ 	.byte	0x04, 0x17
        /*005a*/ 	.short	(.L_19 - .L_18)
.L_18:
        /*005c*/ 	.word	0x00000000
        /*0060*/ 	.short	0x0002
        /*0062*/ 	.short	0x0010
        /*0064*/ 	.byte	0x00, 0xf5, 0x21, 0x00


	//----- nvinfo : EIATTR_KPARAM_INFO
	.align		4
.L_19:
        /*0068*/ 	.byte	0x04, 0x17
        /*006a*/ 	.short	(.L_21 - .L_20)
.L_20:
        /*006c*/ 	.word	0x00000000
        /*0070*/ 	.short	0x0001
        /*0072*/ 	.short	0x0008
        /*0074*/ 	.byte	0x00, 0xf5, 0x21, 0x00


	//----- nvinfo : EIATTR_KPARAM_INFO
	.align		4
.L_21:
        /*0078*/ 	.byte	0x04, 0x17
        /*007a*/ 	.short	(.L_23 - .L_22)
.L_22:
        /*007c*/ 	.word	0x00000000
        /*0080*/ 	.short	0x0000
        /*0082*/ 	.short	0x0000
        /*0084*/ 	.byte	0x00, 0xf0, 0x11, 0x00


	//----- nvinfo : EIATTR_SPARSE_MMA_MASK
	.align		4
.L_23:
        /*0088*/ 	.byte	0x03, 0x50
        /*008a*/ 	.short	0x0000


	//----- nvinfo : EIATTR_MAXREG_COUNT
	.align		4
        /*008c*/ 	.byte	0x03, 0x1b
        /*008e*/ 	.short	0x00ff


	//----- nvinfo : EIATTR_NUM_BARRIERS
	.align		4
        /*0090*/ 	.byte	0x02, 0x4c
        /*0092*/ 	.byte	0x01
	.zero		1


	//----- nvinfo : EIATTR_MERCURY_ISA_VERSION
	.align		4
        /*0094*/ 	.byte	0x03, 0x5f
        /*0096*/ 	.short	0x0101


	//----- nvinfo : EIATTR_VRC_CTA_INIT_COUNT
	.align		4
        /*0098*/ 	.byte	0x02, 0x4a
	.zero		1
	.zero		1


	//----- nvinfo : EIATTR_EXIT_INSTR_OFFSETS
	.align		4
        /*009c*/ 	.byte	0x04, 0x1c
        /*009e*/ 	.short	(.L_25 - .L_24)


	//   ....[0]....
.L_24:
        /*00a0*/ 	.word	0x000005f0


	//   ....[1]....
        /*00a4*/ 	.word	0x00000690


	//----- nvinfo : EIATTR_CBANK_PARAM_SIZE
	.align		4
.L_25:
        /*00a8*/ 	.byte	0x03, 0x19
        /*00aa*/ 	.short	0x0030


	//----- nvinfo : EIATTR_PARAM_CBANK
	.align		4
        /*00ac*/ 	.byte	0x04, 0x0a
        /*00ae*/ 	.short	(.L_27 - .L_26)
	.align		4
.L_26:
        /*00b0*/ 	.word	index@(.nv.constant0._Z14dynproc_kerneliPiS_S_iiii)
        /*00b4*/ 	.short	0x0380
        /*00b6*/ 	.short	0x0030


	//----- nvinfo : EIATTR_SW_WAR
	.align		4
.L_27:
        /*00b8*/ 	.byte	0x04, 0x36
        /*00ba*/ 	.short	(.L_29 - .L_28)
.L_28:
        /*00bc*/ 	.word	0x00000008
.L_29:


//--------------------- .nv.callgraph             --------------------------
	.section	.nv.callgraph,"",@"SHT_CUDA_CALLGRAPH"
	.align	4
	.sectionentsize	8
	.align		4
        /*0000*/ 	.word	0x00000000
	.align		4
        /*0004*/ 	.word	0xffffffff
	.align		4
        /*0008*/ 	.word	0x00000000
	.align		4
        /*000c*/ 	.word	0xfffffffe
	.align		4
        /*0010*/ 	.word	0x00000000
	.align		4
        /*0014*/ 	.word	0xfffffffd
	.align		4
        /*0018*/ 	.word	0x00000000
	.align		4
        /*001c*/ 	.word	0xfffffffc


//--------------------- .text._Z14dynproc_kerneliPiS_S_iiii --------------------------
	.section	.text._Z14dynproc_kerneliPiS_S_iiii,"ax",@progbits
	.align	128
        .global         _Z14dynproc_kerneliPiS_S_iiii
        .type           _Z14dynproc_kerneliPiS_S_iiii,@function
        .size           _Z14dynproc_kerneliPiS_S_iiii,(.L_x_3 - _Z14dynproc_kerneliPiS_S_iiii)
        .other          _Z14dynproc_kerneliPiS_S_iiii,@"STO_CUDA_ENTRY STV_DEFAULT"
_Z14dynproc_kerneliPiS_S_iiii:
.text._Z14dynproc_kerneliPiS_S_iiii:
[----:B------:R-:W-:Y:S01]  /*0000*/  LDC R1, c[0x0][0x37c] ;  /* 0x0000df00ff017b82 */ /* 0x000fe20000000800 */
[----:B------:R-:W0:Y:S01]  /*0010*/  LDCU UR5, c[0x0][0x380] ;  /* 0x00007000ff0577ac */ /* 0x000e220008000800 */
[----:B------:R-:W1:Y:S06]  /*0020*/  S2R R2, SR_TID.X ;  /* 0x0000000000027919 */ /* 0x000e6c0000002100 */
[----:B------:R-:W2:Y:S01]  /*0030*/  S2UR UR7, SR_CTAID.X ;  /* 0x00000000000779c3 */ /* 0x000ea20000002500 */
[----:B------:R-:W3:Y:S07]  /*0040*/  LDCU.64 UR8, c[0x0][0x358] ;  /* 0x00006b00ff0877ac */ /* 0x000eee0008000a00 */
[----:B------:R-:W2:Y:S08]  /*0050*/  LDC R13, c[0x0][0x3ac] ;  /* 0x0000eb00ff0d7b82 */ /* 0x000eb00000000800 */
[----:B------:R-:W4:Y:S01]  /*0060*/  LDC R10, c[0x0][0x3a0] ;  /* 0x0000e800ff0a7b82 */ /* 0x000f220000000800 */
[----:B0-----:R-:W-:-:S05]  /*0070*/  IMAD R6, RZ, RZ, -UR5 ;  /* 0x80000005ff067e24 */ /* 0x001fca000f8e02ff */
[----:B------:R-:W-:-:S05]  /*0080*/  LEA R6, R6, 0x100, 0x1 ;  /* 0x0000010006067811 */ /* 0x000fca00078e08ff */
[----:B--2---:R-:W-:-:S04]  /*0090*/  IMAD R3, R6, UR7, -R13 ;  /* 0x0000000706037c24 */ /* 0x004fc8000f8e0a0d */
[----:B-1----:R-:W-:Y:S02]  /*00a0*/  IMAD.IADD R0, R3, 0x1, R2 ;  /* 0x0000000103007824 */ /* 0x002fe400078e0202 */
[----:B----4-:R-:W-:-:S05]  /*00b0*/  VIADD R9, R10, 0xffffffff ;  /* 0xffffffff0a097836 */ /* 0x010fca0000000000 */
[----:B------:R-:W-:-:S04]  /*00c0*/  ISETP.GT.AND P0, PT, R0, R9, PT ;  /* 0x000000090000720c */ /* 0x000fc80003f04270 */
[----:B------:R-:W-:-:S13]  /*00d0*/  ISETP.GT.AND P0, PT, R0, -0x1, !P0 ;  /* 0xffffffff0000780c */ /* 0x000fda0004704270 */
[----:B------:R-:W0:Y:S02]  /*00e0*/  @P0 LDC.64 R4, c[0x0][0x390] ;  /* 0x0000e400ff040b82 */ /* 0x000e240000000a00 */
[----:B0-----:R-:W-:-:S06]  /*00f0*/  @P0 IMAD.WIDE R4, R0, 0x4, R4 ;  /* 0x0000000400040825 */ /* 0x001fcc00078e0204 */
[----:B---3--:R-:W2:Y:S01]  /*0100*/  @P0 LDG.E R4, desc[UR8][R4.64] ;  /* 0x0000000804040981 */ /* 0x008ea2000c1e1900 */
[----:B------:R-:W-:Y:S01]  /*0110*/  @P0 MOV R7, 0x400 ;  /* 0x0000040000070802 */ /* 0x000fe20000000f00 */
[----:B------:R-:W-:Y:S01]  /*0120*/  UISETP.GE.AND UP0, UPT, UR5, 0x1, UPT ;  /* 0x000000010500788c */ /* 0x000fe2000bf06270 */
[----:B------:R-:W0:Y:S02]  /*0130*/  @P0 S2R R8, SR_CgaCtaId ;  /* 0x0000000000080919 */ /* 0x000e240000008800 */
[----:B0-----:R-:W-:Y:S01]  /*0140*/  @P0 LEA R7, R8, R7, 0x18 ;  /* 0x0000000708070211 */ /* 0x001fe200078ec0ff */
[----:B------:R-:W-:-:S04]  /*0150*/  IMAD.MOV R8, RZ, RZ, -R3 ;  /* 0x000000ffff087224 */ /* 0x000fc800078e0a03 */
[----:B------:R-:W-:Y:S01]  /*0160*/  @P0 IMAD R11, R2, 0x4, R7 ;  /* 0x00000004020b0824 */ /* 0x000fe200078e0207 */
[----:B------:R-:W-:-:S04]  /*0170*/  SHF.R.S32.HI R7, RZ, 0x1f, R3 ;  /* 0x0000001fff077819 */ /* 0x000fc80000011403 */
[----:B------:R-:W-:Y:S01]  /*0180*/  LOP3.LUT R7, R7, R8, RZ, 0xc0, !PT ;  /* 0x0000000807077212 */ /* 0x000fe200078ec0ff */
[----:B--2---:R0:W-:Y:S01]  /*0190*/  @P0 STS [R11], R4 ;  /* 0x000000040b000388 */ /* 0x0041e20000000800 */
[----:B------:R-:W-:Y:S06]  /*01a0*/  BAR.SYNC.DEFER_BLOCKING 0x0 ;  /* 0x0000000000007b1d */ /* 0x000fec0000010000 */
[----:B------:R-:W-:Y:S05]  /*01b0*/  BRA.U !UP0, `(.L_x_0) ;  /* 0x0000000508087547 */ /* 0x000fea000b800000 */
[----:B------:R-:W1:Y:S01]  /*01c0*/  S2UR UR6, SR_CgaCtaId ;  /* 0x00000000000679c3 */ /* 0x000e620000008800 */
[----:B------:R-:W2:Y:S01]  /*01d0*/  LDCU UR4, c[0x0][0x3a8] ;  /* 0x00007500ff0477ac */ /* 0x000ea20008000800 */
[----:B0-----:R-:W-:Y:S01]  /*01e0*/  VIADD R4, R3, 0xff ;  /* 0x000000ff03047836 */ /* 0x001fe20000000000 */
[----:B------:R-:W-:Y:S02]  /*01f0*/  IADD3 R3, PT, PT, R10, -0xff, -R3 ;  /* 0xffffff010a037810 */ /* 0x000fe40007ffe803 */
[----:B------:R-:W-:Y:S01]  /*0200*/  ISETP.GE.AND P0, PT, R2, R7, PT ;  /* 0x000000070200720c */ /* 0x000fe20003f06270 */
[----:B------:R-:W0:Y:S01]  /*0210*/  LDCU UR10, c[0x0][0x3a0] ;  /* 0x00007400ff0a77ac */ /* 0x000e220008000800 */
[----:B------:R-:W-:Y:S01]  /*0220*/  ISETP.GT.AND P1, PT, R4, R9, PT ;  /* 0x000000090400720c */ /* 0x000fe20003f24270 */
[----:B------:R-:W-:Y:S01]  /*0230*/  VIADD R3, R3, 0xfe ;  /* 0x000000fe03037836 */ /* 0x000fe20000000000 */
[----:B------:R-:W3:Y:S04]  /*0240*/  LDCU UR11, c[0x0][0x380] ;  /* 0x00007000ff0b77ac */ /* 0x000ee80008000800 */
[----:B------:R-:W-:Y:S01]  /*0250*/  SEL R3, R3, 0xff, P1 ;  /* 0x000000ff03037807 */ /* 0x000fe20000800000 */
[----:B------:R-:W-:-:S03]  /*0260*/  UIADD3 UR5, UPT, UPT, -UR5, 0x1, URZ ;  /* 0x0000000105057890 */ /* 0x000fc6000fffe1ff */
[----:B------:R-:W-:Y:S01]  /*0270*/  ISETP.LE.AND P0, PT, R2, R3, P0 ;  /* 0x000000030200720c */ /* 0x000fe20000703270 */
[----:B--2---:R-:W-:Y:S01]  /*0280*/  IMAD R5, R10, UR4, R2 ;  /* 0x000000040a057c24 */ /* 0x004fe2000f8e0202 */
[----:B------:R-:W-:-:S03]  /*0290*/  UMOV UR4, 0x400 ;  /* 0x0000040000047882 */ /* 0x000fc60000000000 */
[----:B------:R-:W-:Y:S01]  /*02a0*/  IMAD R4, R6, UR7, R5 ;  /* 0x0000000706047c24 */ /* 0x000fe2000f8e0205 */
[----:B-1----:R-:W-:Y:S01]  /*02b0*/  ULEA UR7, UR6, UR4, 0x18 ;  /* 0x0000000406077291 */ /* 0x002fe2000f8ec0ff */
[----:B------:R-:W-:Y:S02]  /*02c0*/  VIADDMNMX R5, R2, 0xffffffff, R7, !PT ;  /* 0xffffffff02057846 */ /* 0x000fe40007800107 */
[----:B------:R-:W-:Y:S01]  /*02d0*/  IMAD.IADD R4, R4, 0x1, -R13 ;  /* 0x0000000104047824 */ /* 0x000fe200078e0a0d */
[----:B------:R-:W-:Y:S02]  /*02e0*/  UMOV UR4, URZ ;  /* 0x000000ff00047c82 */ /* 0x000fe40008000000 */
[----:B0--3--:R-:W-:-:S07]  /*02f0*/  LEA R5, R5, UR7, 0x2 ;  /* 0x0000000705057c11 */ /* 0x009fce000f8e10ff */
.L_x_1:
[----:B------:R-:W-:Y:S02]  /*0300*/  UIADD3 UR6, UPT, UPT, UR4, 0x1, URZ ;  /* 0x0000000104067890 */ /* 0x000fe4000fffe0ff */
[----:B------:R-:W-:-:S04]  /*0310*/  UIADD3 UR4, UPT, UPT, -UR4, 0xfe, URZ ;  /* 0x000000fe04047890 */ /* 0x000fc8000fffe1ff */
[----:B------:R-:W-:-:S04]  /*0320*/  ISETP.GE.AND P1, PT, R2, UR6, PT ;  /* 0x0000000602007c0c */ /* 0x000fc8000bf26270 */
[----:B------:R-:W-:-:S04]  /*0330*/  ISETP.LE.AND P1, PT, R2, UR4, P1 ;  /* 0x0000000402007c0c */ /* 0x000fc80008f23270 */
[----:B------:R-:W-:-:S13]  /*0340*/  PLOP3.LUT P1, PT, P1, P0, PT, 0x80, 0x8 ;  /* 0x000000000008781c */ /* 0x000fda0000f21070 */
[----:B--2---:R-:W0:Y:S02]  /*0350*/  @P1 LDC.64 R6, c[0x0][0x388] ;  /* 0x0000e200ff061b82 */ /* 0x004e240000000a00 */
[----:B0-----:R-:W-:-:S06]  /*0360*/  @P1 IMAD.WIDE R6, R4, 0x4, R6 ;  /* 0x0000000404061825 */ /* 0x001fcc00078e0206 */
[----:B------:R0:W2:Y:S01]  /*0370*/  @P1 LDG.E R7, desc[UR8][R6.64] ;  /* 0x0000000806071981 */ /* 0x0000a2000c1e1900 */
[C---:B------:R-:W-:Y:S01]  /*0380*/  @P1 VIADD R8, R2.reuse, 0x1 ;  /* 0x0000000102081836 */ /* 0x040fe20000000000 */
[CC--:B------:R-:W-:Y:S01]  /*0390*/  @P1 ISETP.GE.AND P2, PT, R2.reuse, R3.reuse, PT ;  /* 0x000000030200120c */ /* 0x0c0fe20003f46270 */
[----:B------:R-:W-:Y:S01]  /*03a0*/  UISETP.NE.AND UP0, UPT, UR5, URZ, UPT ;  /* 0x000000ff0500728c */ /* 0x000fe2000bf05270 */
[----:B------:R-:W-:Y:S01]  /*03b0*/  @P1 LEA R11, R2, UR7, 0x2 ;  /* 0x00000007020b1c11 */ /* 0x000fe2000f8e10ff */
[----:B------:R-:W1:Y:S01]  /*03c0*/  @P1 S2R R13, SR_CgaCtaId ;  /* 0x00000000000d1919 */ /* 0x000e620000008800 */
[----:B------:R-:W-:Y:S02]  /*03d0*/  @P1 SEL R8, R8, R3, !P2 ;  /* 0x0000000308081207 */ /* 0x000fe40005000000 */
[----:B------:R-:W-:Y:S02]  /*03e0*/  @P1 MOV R10, 0x400 ;  /* 0x00000400000a1802 */ /* 0x000fe40000000f00 */
[----:B------:R-:W-:Y:S01]  /*03f0*/  @P1 LEA R9, R8, UR7, 0x2 ;  /* 0x0000000708091c11 */ /* 0x000fe2000f8e10ff */
[----:B------:R-:W-:Y:S02]  /*0400*/  @P1 LDS R11, [R11] ;  /* 0x000000000b0b1984 */ /* 0x000fe40000000800 */
[----:B0-----:R-:W-:-:S02]  /*0410*/  @P1 VIADD R6, R10, 0x400 ;  /* 0x000004000a061836 */ /* 0x001fc40000000000 */
[----:B------:R-:W-:Y:S04]  /*0420*/  @P1 LDS R8, [R5] ;  /* 0x0000000005081984 */ /* 0x000fe80000000800 */
[----:B------:R-:W0:Y:S01]  /*0430*/  @P1 LDS R9, [R9] ;  /* 0x0000000009091984 */ /* 0x000e220000000800 */
[----:B-1----:R-:W-:Y:S02]  /*0440*/  @P1 LEA R13, R13, R6, 0x18 ;  /* 0x000000060d0d1211 */ /* 0x002fe400078ec0ff */
[----:B------:R-:W-:-:S03]  /*0450*/  PRMT R6, RZ, 0x7610, R6 ;  /* 0x00007610ff067816 */ /* 0x000fc60000000006 */
[----:B------:R-:W-:Y:S01]  /*0460*/  @P1 IMAD R10, R2, 0x4, R13 ;  /* 0x00000004020a1824 */ /* 0x000fe200078e020d */
[----:B0-----:R-:W-:-:S05]  /*0470*/  @P1 VIMNMX3 R8, R11, R8, R9, PT ;  /* 0x000000080b08120f */ /* 0x001fca0003800109 */
[----:B--2---:R-:W-:Y:S02]  /*0480*/  @P1 IMAD.IADD R7, R8, 0x1, R7 ;  /* 0x0000000108071824 */ /* 0x004fe400078e0207 */
[----:B------:R-:W-:-:S03]  /*0490*/  IMAD.MOV.U32 R8, RZ, RZ, 0x1 ;  /* 0x00000001ff087424 */ /* 0x000fc600078e00ff */
[----:B------:R1:W-:Y:S02]  /*04a0*/  @P1 STS [R10], R7 ;  /* 0x000000070a001388 */ /* 0x0003e40000000800 */
[----:B------:R-:W-:Y:S01]  /*04b0*/  @P1 PRMT R6, R8, 0x7610, R6 ;  /* 0x0000761008061816 */ /* 0x000fe20000000006 */
[----:B------:R-:W-:Y:S06]  /*04c0*/  BAR.SYNC.DEFER_BLOCKING 0x0 ;  /* 0x0000000000007b1d */ /* 0x000fec0000010000 */
[----:B------:R-:W-:Y:S05]  /*04d0*/  BRA.U !UP0, `(.L_x_0) ;  /* 0x0000000108407547 */ /* 0x000fea000b800000 */
[----:B-1----:R-:W-:Y:S01]  /*04e0*/  PRMT R7, R6, 0x9910, RZ ;  /* 0x0000991006077816 */ /* 0x002fe200000000ff */
[----:B------:R-:W-:Y:S01]  /*04f0*/  UMOV UR4, UR6 ;  /* 0x0000000600047c82 */ /* 0x000fe20008000000 */
[----:B------:R-:W-:Y:S01]  /*0500*/  VIADD R4, R4, UR10 ;  /* 0x0000000a04047c36 */ /* 0x000fe20008000000 */
[----:B------:R-:W-:Y:S01]  /*0510*/  UISETP.GE.AND UP0, UPT, UR4, UR11, UPT ;  /* 0x0000000b0400728c */ /* 0x000fe2000bf06270 */
[----:B------:R-:W-:Y:S01]  /*0520*/  ISETP.NE.AND P1, PT, R7, RZ, PT ;  /* 0x000000ff0700720c */ /* 0x000fe20003f25270 */
[----:B------:R-:W-:-:S12]  /*0530*/  UIADD3 UR5, UPT, UPT, UR5, 0x1, URZ ;  /* 0x0000000105057890 */ /* 0x000fd8000fffe0ff */
[----:B------:R-:W0:Y:S01]  /*0540*/  @P1 S2R R8, SR_CgaCtaId ;  /* 0x0000000000081919 */ /* 0x000e220000008800 */
[----:B------:R-:W-:-:S05]  /*0550*/  @P1 MOV R7, 0x400 ;  /* 0x0000040000071802 */ /* 0x000fca0000000f00 */
[----:B------:R-:W-:-:S05]  /*0560*/  @P1 VIADD R7, R7, 0x400 ;  /* 0x0000040007071836 */ /* 0x000fca0000000000 */
[----:B0-----:R-:W-:Y:S02]  /*0570*/  @P1 LEA R7, R8, R7, 0x18 ;  /* 0x0000000708071211 */ /* 0x001fe400078ec0ff */
[----:B------:R-:W-:-:S03]  /*0580*/  @P1 LEA R8, R2, UR7, 0x2 ;  /* 0x0000000702081c11 */ /* 0x000fc6000f8e10ff */
[----:B------:R-:W-:-:S06]  /*0590*/  @P1 IMAD R7, R2, 0x4, R7 ;  /* 0x0000000402071824 */ /* 0x000fcc00078e0207 */
[----:B------:R-:W0:Y:S04]  /*05a0*/  @P1 LDS R7, [R7] ;  /* 0x0000000007071984 */ /* 0x000e280000000800 */
[----:B0-----:R2:W-:Y:S01]  /*05b0*/  @P1 STS [R8], R7 ;  /* 0x0000000708001388 */ /* 0x0015e20000000800 */
[----:B------:R-:W-:Y:S06]  /*05c0*/  BAR.SYNC.DEFER_BLOCKING 0x0 ;  /* 0x0000000000007b1d */ /* 0x000fec0000010000 */
[----:B------:R-:W-:Y:S05]  /*05d0*/  BRA.U !UP0, `(.L_x_1) ;  /* 0xfffffffd08487547 */ /* 0x000fea000b83ffff */
.L_x_0:
[----:B------:R-:W-:-:S13]  /*05e0*/  LOP3.LUT P0, RZ, R6, 0xff, RZ, 0xc0, !PT ;  /* 0x000000ff06ff7812 */ /* 0x000fda000780c0ff */
[----:B------:R-:W-:Y:S05]  /*05f0*/  @!P0 EXIT ;  /* 0x000000000000894d */ /* 0x000fea0003800000 */
[----:B------:R-:W3:Y:S01]  /*0600*/  S2UR UR5, SR_CgaCtaId ;  /* 0x00000000000579c3 */ /* 0x000ee20000008800 */
[----:B------:R-:W-:Y:S02]  /*0610*/  UMOV UR4, 0x400 ;  /* 0x0000040000047882 */ /* 0x000fe40000000000 */
[----:B------:R-:W-:-:S04]  /*0620*/  UIADD3 UR4, UPT, UPT, UR4, 0x400, URZ ;  /* 0x0000040004047890 */ /* 0x000fc8000fffe0ff */
[----:B---3--:R-:W-:-:S06]  /*0630*/  ULEA UR4, UR5, UR4, 0x18 ;  /* 0x0000000405047291 */ /* 0x008fcc000f8ec0ff */
[----:B------:R-:W-:Y:S02]  /*0640*/  LEA R5, R2, UR4, 0x2 ;  /* 0x0000000402057c11 */ /* 0x000fe4000f8e10ff */
[----:B------:R-:W3:Y:S04]  /*0650*/  LDC.64 R2, c[0x0][0x398] ;  /* 0x0000e600ff027b82 */ /* 0x000ee80000000a00 */
[----:B------:R-:W4:Y:S01]  /*0660*/  LDS R5, [R5] ;  /* 0x0000000005057984 */ /* 0x000f220000000800 */
[----:B---3--:R-:W-:-:S05]  /*0670*/  IMAD.WIDE R2, R0, 0x4, R2 ;  /* 0x0000000400027825 */ /* 0x008fca00078e0202 */
[----:B----4-:R-:W-:Y:S01]  /*0680*/  STG.E desc[UR8][R2.64], R5 ;  /* 0x0000000502007986 */ /* 0x010fe2000c101908 */
[----:B------:R-:W-:Y:S05]  /*0690*/  EXIT ;  /* 0x000000000000794d */ /* 0x000fea0003800000 */
.L_x_2:
[----:B------:R-:W-:-:S00]  /*06a0*/  BRA `(.L_x_2) ;  /* 0xfffffffc00fc7947 */ /* 0x000fc0000383ffff */
[----:B------:R-:W-:-:S00]  /*06b0*/  NOP ;  /* 0x0000000000007918 */ /* 0x000fc00000000000 */
        /* <DEDUP_REMOVED lines=12> */
.L_x_3:


//--------------------- .nv.shared._Z14dynproc_kerneliPiS_S_iiii --------------------------
	.section	.nv.shared._Z14dynproc_kerneliPiS_S_iiii,"aw",@nobits
	.sectionflags	@""
	.align	4
.nv.shared._Z14dynproc_kerneliPiS_S_iiii:
	.zero		3072


//--------------------- .nv.shared.reserved.0     --------------------------
	.section	.nv.shared.reserved.0,"aw",@nobits
	.weak		__nv_reservedSMEM_offset_0_alias
	.size		__nv_reservedSMEM_offset_0_alias, 0, 64
	.other		__nv_reservedSMEM_offset_0_alias,@"STO_CUDA_RESERVED_SHARED STV_DEFAULT"
__nv_reservedSMEM_offset_0_alias:
	.zero		0
	.zero		64


//--------------------- .nv.constant0._Z14dynproc_kerneliPiS_S_iiii --------------------------
	.section	.nv.constant0._Z14dynproc_kerneliPiS_S_iiii,"a",@progbits
	.sectionflags	@""
	.align	4
.nv.constant0._Z14dynproc_kerneliPiS_S_iiii:
	.zero		944


//--------------------- SYMBOLS --------------------------

	.type		.nv.reservedSmem.offset0,@object
	.size		.nv.reservedSmem.offset0,0x4
	.type		.nv.reservedSmem.cap,@object
	.size		.nv.reservedSmem.cap,0x4
